//
// Generated by NVIDIA NVVM Compiler
//
// Compiler Build ID: CL-36424714
// Cuda compilation tools, release 13.0, V13.0.88
// Based on NVVM 20.0.0
//

.version 9.0
.target sm_100
.address_size 64

	// .globl	_Z16histogram_kernelPcPji

.visible .entry _Z16histogram_kernelPcPji(
	.param .u64 .ptr .align 1 _Z16histogram_kernelPcPji_param_0,
	.param .u64 .ptr .align 1 _Z16histogram_kernelPcPji_param_1,
	.param .u32 _Z16histogram_kernelPcPji_param_2
)
{
	.reg .pred 	%p<16>;
	.reg .b16 	%rs<31>;
	.reg .b32 	%r<23>;
	.reg .b64 	%rd<43>;

	ld.param.u64 	%rd20, [_Z16histogram_kernelPcPji_param_0];
	ld.param.u64 	%rd21, [_Z16histogram_kernelPcPji_param_1];
	ld.param.u32 	%r3, [_Z16histogram_kernelPcPji_param_2];
	cvta.to.global.u64 	%rd1, %rd21;
	cvta.to.global.u64 	%rd2, %rd20;
	mov.u32 	%r4, %tid.x;
	mov.u32 	%r5, %ctaid.x;
	mov.u32 	%r6, %ntid.x;
	mad.lo.s32 	%r1, %r5, %r6, %r4;
	add.s32 	%r7, %r3, -1;
	mov.u32 	%r8, %nctaid.x;
	mul.lo.s32 	%r9, %r6, %r8;
	div.u32 	%r10, %r7, %r9;
	add.s32 	%r2, %r10, 1;
	setp.eq.s32 	%p1, %r2, 0;
	@%p1 bra 	$L__BB0_22;
	cvt.s64.s32 	%rd3, %r2;
	mul.lo.s32 	%r11, %r2, %r1;
	cvt.s64.s32 	%rd4, %r11;
	cvt.s64.s32 	%rd5, %r3;
	setp.lt.u32 	%p2, %r2, 4;
	mov.b64 	%rd42, 0;
	@%p2 bra 	$L__BB0_16;
	and.b64  	%rd42, %rd3, -4;
	mov.b64 	%rd39, 0;
	mov.u64 	%rd38, %rd42;
$L__BB0_3:
	add.s64 	%rd9, %rd39, %rd4;
	setp.ge.u64 	%p3, %rd9, %rd5;
	add.s64 	%rd10, %rd2, %rd9;
	@%p3 bra 	$L__BB0_6;
	ld.global.u8 	%rs6, [%rd10];
	add.s16 	%rs1, %rs6, -97;
	and.b16  	%rs7, %rs1, 255;
	setp.gt.u16 	%p4, %rs7, 25;
	@%p4 bra 	$L__BB0_6;
	mul.lo.s16 	%rs9, %rs7, 171;
	shr.u16 	%rs10, %rs9, 10;
	cvt.u32.u16 	%r12, %rs10;
	mul.wide.u32 	%rd24, %r12, 4;
	add.s64 	%rd25, %rd1, %rd24;
	atom.global.add.u32 	%r13, [%rd25], 1;
$L__BB0_6:
	add.s64 	%rd26, %rd9, 1;
	setp.ge.u64 	%p5, %rd26, %rd5;
	@%p5 bra 	$L__BB0_9;
	ld.global.u8 	%rs11, [%rd10+1];
	add.s16 	%rs2, %rs11, -97;
	and.b16  	%rs12, %rs2, 255;
	setp.gt.u16 	%p6, %rs12, 25;
	@%p6 bra 	$L__BB0_9;
	mul.lo.s16 	%rs14, %rs12, 171;
	shr.u16 	%rs15, %rs14, 10;
	cvt.u32.u16 	%r14, %rs15;
	mul.wide.u32 	%rd27, %r14, 4;
	add.s64 	%rd28, %rd1, %rd27;
	atom.global.add.u32 	%r15, [%rd28], 1;
$L__BB0_9:
	add.s64 	%rd29, %rd9, 2;
	setp.ge.u64 	%p7, %rd29, %rd5;
	@%p7 bra 	$L__BB0_12;
	ld.global.u8 	%rs16, [%rd10+2];
	add.s16 	%rs3, %rs16, -97;
	and.b16  	%rs17, %rs3, 255;
	setp.gt.u16 	%p8, %rs17, 25;
	@%p8 bra 	$L__BB0_12;
	mul.lo.s16 	%rs19, %rs17, 171;
	shr.u16 	%rs20, %rs19, 10;
	cvt.u32.u16 	%r16, %rs20;
	mul.wide.u32 	%rd30, %r16, 4;
	add.s64 	%rd31, %rd1, %rd30;
	atom.global.add.u32 	%r17, [%rd31], 1;
$L__BB0_12:
	add.s64 	%rd32, %rd9, 3;
	setp.ge.u64 	%p9, %rd32, %rd5;
	@%p9 bra 	$L__BB0_15;
	ld.global.u8 	%rs21, [%rd10+3];
	add.s16 	%rs4, %rs21, -97;
	and.b16  	%rs22, %rs4, 255;
	setp.gt.u16 	%p10, %rs22, 25;
	@%p10 bra 	$L__BB0_15;
	mul.lo.s16 	%rs24, %rs22, 171;
	shr.u16 	%rs25, %rs24, 10;
	cvt.u32.u16 	%r18, %rs25;
	mul.wide.u32 	%rd33, %r18, 4;
	add.s64 	%rd34, %rd1, %rd33;
	atom.global.add.u32 	%r19, [%rd34], 1;
$L__BB0_15:
	add.s64 	%rd39, %rd39, 4;
	add.s64 	%rd38, %rd38, -4;
	setp.ne.s64 	%p11, %rd38, 0;
	@%p11 bra 	$L__BB0_3;
$L__BB0_16:
	and.b32  	%r20, %r2, 3;
	setp.eq.s32 	%p12, %r20, 0;
	@%p12 bra 	$L__BB0_22;
	and.b64  	%rd41, %rd3, 3;
$L__BB0_18:
	.pragma "nounroll";
	add.s64 	%rd17, %rd42, %rd4;
	setp.ge.u64 	%p13, %rd17, %rd5;
	@%p13 bra 	$L__BB0_21;
	add.s64 	%rd35, %rd2, %rd17;
	ld.global.u8 	%rs26, [%rd35];
	add.s16 	%rs5, %rs26, -97;
	and.b16  	%rs27, %rs5, 255;
	setp.gt.u16 	%p14, %rs27, 25;
	@%p14 bra 	$L__BB0_21;
	mul.lo.s16 	%rs29, %rs27, 171;
	shr.u16 	%rs30, %rs29, 10;
	cvt.u32.u16 	%r21, %rs30;
	mul.wide.u32 	%rd36, %r21, 4;
	add.s64 	%rd37, %rd1, %rd36;
	atom.global.add.u32 	%r22, [%rd37], 1;
$L__BB0_21:
	add.s64 	%rd42, %rd42, 1;
	add.s64 	%rd41, %rd41, -1;
	setp.ne.s64 	%p15, %rd41, 0;
	@%p15 bra 	$L__BB0_18;
$L__BB0_22:
	ret;

}


// ===== COMPILED SASS (sm_100) =====

	.target	sm_100

	.elftype	@"ET_EXEC"


//--------------------- .note.nv.tkinfo           --------------------------
	.section	.note.nv.tkinfo,"",@"SHT_NOTE"
	.sectionflags	@"SHF_NOTE_NV_TKINFO"
	.tkinfo
        /*0018*/ 	.word	0x00000002
        /*0030*/ 	.string	""
        /*0030*/ 	.string	"ptxas"
        /*0030*/ 	.string	"Cuda compilation tools, release 13.0, V13.0.88"
        /*0030*/ 	.string	"Build cuda_13.0.r13.0/compiler.36424714_0"
        /*0030*/ 	.string	"-arch sm_100 -m 64 "



//--------------------- .note.nv.cuinfo           --------------------------
	.section	.note.nv.cuinfo,"",@"SHT_NOTE"
	.sectionflags	@"SHF_NOTE_NV_CUINFO"
        /*0018*/ 	.short	0x0002
        /*001a*/ 	.short	0x0064
        /*001c*/ 	.short	0x0082
	.zero		2


//--------------------- .nv.info                  --------------------------
	.section	.nv.info,"",@"SHT_CUDA_INFO"
	.align	4


	//----- nvinfo : EIATTR_REGCOUNT
	.align		4
        /*0000*/ 	.byte	0x04, 0x2f
        /*0002*/ 	.short	(.L_1 - .L_0)
	.align		4
.L_0:
        /*0004*/ 	.word	index@(_Z16histogram_kernelPcPji)
        /*0008*/ 	.word	0x00000012


	//----- nvinfo : EIATTR_FRAME_SIZE
	.align		4
.L_1:
        /*000c*/ 	.byte	0x04, 0x11
        /*000e*/ 	.short	(.L_3 - .L_2)
	.align		4
.L_2:
        /*0010*/ 	.word	index@(_Z16histogram_kernelPcPji)
        /*0014*/ 	.word	0x00000000


	//----- nvinfo : EIATTR_MIN_STACK_SIZE
	.align		4
.L_3:
        /*0018*/ 	.byte	0x04, 0x12
        /*001a*/ 	.short	(.L_5 - .L_4)
	.align		4
.L_4:
        /*001c*/ 	.word	index@(_Z16histogram_kernelPcPji)
        /*0020*/ 	.word	0x00000000
.L_5:


//--------------------- .nv.compat                --------------------------
	.section	.nv.compat,"",@"SHT_CUDA_COMPAT_INFO"
	.align	4
        /*0000*/ 	.byte	0x02, 0x09, 0x00, 0x00, 0x02, 0x02, 0x01, 0x00, 0x02, 0x05, 0x05, 0x00, 0x03, 0x07, 0x01, 0x01
        /*0010*/ 	.byte	0x02, 0x03, 0x00, 0x00, 0x02, 0x06, 0x01, 0x00, 0x04, 0x0b, 0x08, 0x00, 0x09, 0x00, 0x00, 0x00
        /*0020*/ 	.byte	0x00, 0x00, 0x00, 0x00


//--------------------- .nv.info._Z16histogram_kernelPcPji --------------------------
	.section	.nv.info._Z16histogram_kernelPcPji,"",@"SHT_CUDA_INFO"
	.sectionflags	@""
	.align	4


	//----- nvinfo : EIATTR_CUDA_API_VERSION
	.align		4
        /*0000*/ 	.byte	0x04, 0x37
        /*0002*/ 	.short	(.L_7 - .L_6)
.L_6:
        /*0004*/ 	.word	0x00000082


	//----- nvinfo : EIATTR_KPARAM_INFO
	.align		4
.L_7:
        /*0008*/ 	.byte	0x04, 0x17
        /*000a*/ 	.short	(.L_9 - .L_8)
.L_8:
        /*000c*/ 	.word	0x00000000
        /*0010*/ 	.short	0x0002
        /*0012*/ 	.short	0x0010
        /*0014*/ 	.byte	0x00, 0xf0, 0x11, 0x00


	//----- nvinfo : EIATTR_KPARAM_INFO
	.align		4
.L_9:
        /*0018*/ 	.byte	0x04, 0x17
        /*001a*/ 	.short	(.L_11 - .L_10)
.L_10:
        /*001c*/ 	.word	0x00000000
        /*0020*/ 	.short	0x0001
        /*0022*/ 	.short	0x0008
        /*0024*/ 	.byte	0x00, 0xf5, 0x21, 0x00


	//----- nvinfo : EIATTR_KPARAM_INFO
	.align		4
.L_11:
        /*0028*/ 	.byte	0x04, 0x17
        /*002a*/ 	.short	(.L_13 - .L_12)
.L_12:
        /*002c*/ 	.word	0x00000000
        /*0030*/ 	.short	0x0000
        /*0032*/ 	.short	0x0000
        /*0034*/ 	.byte	0x00, 0xf5, 0x21, 0x00


	//----- nvinfo : EIATTR_SPARSE_MMA_MASK
	.align		4
.L_13:
        /*0038*/ 	.byte	0x03, 0x50
        /*003a*/ 	.short	0x0000


	//----- nvinfo : EIATTR_MAXREG_COUNT
	.align		4
        /*003c*/ 	.byte	0x03, 0x1b
        /*003e*/ 	.short	0x00ff


	//----- nvinfo : EIATTR_MERCURY_ISA_VERSION
	.align		4
        /*0040*/ 	.byte	0x03, 0x5f
        /*0042*/ 	.short	0x0101


	//----- nvinfo : EIATTR_VRC_CTA_INIT_COUNT
	.align		4
        /*0044*/ 	.byte	0x02, 0x4a
	.zero		1
	.zero		1


	//----- nvinfo : EIATTR_EXIT_INSTR_OFFSETS
	.align		4
        /*0048*/ 	.byte	0x04, 0x1c
        /*004a*/ 	.short	(.L_15 - .L_14)


	//   ....[0]....
.L_14:
        /*004c*/ 	.word	0x000001d0


	//   ....[1]....
        /*0050*/ 	.word	0x000007c0


	//   ....[2]....
        /*0054*/ 	.word	0x000009c0


	//----- nvinfo : EIATTR_CRS_STACK_SIZE
	.align		4
.L_15:
        /*0058*/ 	.byte	0x04, 0x1e
        /*005a*/ 	.short	(.L_17 - .L_16)
.L_16:
        /*005c*/ 	.word	0x00000000


	//----- nvinfo : EIATTR_CBANK_PARAM_SIZE
	.align		4
.L_17:
        /*0060*/ 	.byte	0x03, 0x19
        /*0062*/ 	.short	0x0014


	//----- nvinfo : EIATTR_PARAM_CBANK
	.align		4
        /*0064*/ 	.byte	0x04, 0x0a
        /*0066*/ 	.short	(.L_19 - .L_18)
	.align		4
.L_18:
        /*0068*/ 	.word	index@(.nv.constant0._Z16histogram_kernelPcPji)
        /*006c*/ 	.short	0x0380
        /*006e*/ 	.short	0x0014


	//----- nvinfo : EIATTR_SW_WAR
	.align		4
.L_19:
        /*0070*/ 	.byte	0x04, 0x36
        /*0072*/ 	.short	(.L_21 - .L_20)
.L_20:
        /*0074*/ 	.word	0x00000008
.L_21:


//--------------------- .nv.callgraph             --------------------------
	.section	.nv.callgraph,"",@"SHT_CUDA_CALLGRAPH"
	.align	4
	.sectionentsize	8
	.align		4
        /*0000*/ 	.word	0x00000000
	.align		4
        /*0004*/ 	.word	0xffffffff
	.align		4
        /*0008*/ 	.word	0x00000000
	.align		4
        /*000c*/ 	.word	0xfffffffe
	.align		4
        /*0010*/ 	.word	0x00000000
	.align		4
        /*0014*/ 	.word	0xfffffffd
	.align		4
        /*0018*/ 	.word	0x00000000
	.align		4
        /*001c*/ 	.word	0xfffffffc


//--------------------- .text._Z16histogram_kernelPcPji --------------------------
	.section	.text._Z16histogram_kernelPcPji,"ax",@progbits
	.align	128
        .global         _Z16histogram_kernelPcPji
        .type           _Z16histogram_kernelPcPji,@function
        .size           _Z16histogram_kernelPcPji,(.L_x_14 - _Z16histogram_kernelPcPji)
        .other          _Z16histogram_kernelPcPji,@"STO_CUDA_ENTRY STV_DEFAULT"
_Z16histogram_kernelPcPji:
.text._Z16histogram_kernelPcPji:
[----:B------:R-:W-:Y:S08]  /*0000*/  LDC R1, c[0x0][0x37c] ;  /* 0x0000df00ff017b82 */ /* 0x000ff00000000800 */
[----:B------:R-:W0:Y:S01]  /*0010*/  LDC R7, c[0x0][0x360] ;  /* 0x0000d800ff077b82 */ /* 0x000e220000000800 */
[----:B------:R-:W0:Y:S01]  /*0020*/  LDCU UR4, c[0x0][0x370] ;  /* 0x00006e00ff0477ac */ /* 0x000e220008000800 */
[----:B------:R-:W1:Y:S01]  /*0030*/  LDCU UR6, c[0x0][0x390] ;  /* 0x00007200ff0677ac */ /* 0x000e620008000800 */
[----:B0-----:R-:W-:Y:S01]  /*0040*/  IMAD R0, R7, UR4, RZ ;  /* 0x0000000407007c24 */ /* 0x001fe2000f8e02ff */
[----:B-1----:R-:W-:-:S03]  /*0050*/  UIADD3 UR4, UPT, UPT, UR6, -0x1, URZ ;  /* 0xffffffff06047890 */ /* 0x002fc6000fffe0ff */
[----:B------:R-:W0:Y:S01]  /*0060*/  I2F.U32.RP R4, R0 ;  /* 0x0000000000047306 */ /* 0x000e220000209000 */
[----:B------:R-:W-:Y:S01]  /*0070*/  IMAD.MOV R5, RZ, RZ, -R0 ;  /* 0x000000ffff057224 */ /* 0x000fe200078e0a00 */
[----:B------:R-:W-:-:S06]  /*0080*/  ISETP.NE.U32.AND P2, PT, R0, RZ, PT ;  /* 0x000000ff0000720c */ /* 0x000fcc0003f45070 */
[----:B0-----:R-:W0:Y:S02]  /*0090*/  MUFU.RCP R4, R4 ;  /* 0x0000000400047308 */ /* 0x001e240000001000 */
[----:B0-----:R-:W-:-:S06]  /*00a0*/  VIADD R2, R4, 0xffffffe ;  /* 0x0ffffffe04027836 */ /* 0x001fcc0000000000 */
[----:B------:R0:W1:Y:S02]  /*00b0*/  F2I.FTZ.U32.TRUNC.NTZ R3, R2 ;  /* 0x0000000200037305 */ /* 0x000064000021f000 */
[----:B0-----:R-:W-:Y:S02]  /*00c0*/  IMAD.MOV.U32 R2, RZ, RZ, RZ ;  /* 0x000000ffff027224 */ /* 0x001fe400078e00ff */
[----:B-1----:R-:W-:-:S04]  /*00d0*/  IMAD R5, R5, R3, RZ ;  /* 0x0000000305057224 */ /* 0x002fc800078e02ff */
[----:B------:R-:W-:Y:S02]  /*00e0*/  IMAD.HI.U32 R3, R3, R5, R2 ;  /* 0x0000000503037227 */ /* 0x000fe400078e0002 */
[----:B------:R-:W0:Y:S04]  /*00f0*/  S2R R2, SR_TID.X ;  /* 0x0000000000027919 */ /* 0x000e280000002100 */
[----:B------:R-:W-:-:S04]  /*0100*/  IMAD.HI.U32 R3, R3, UR4, RZ ;  /* 0x0000000403037c27 */ /* 0x000fc8000f8e00ff */
[----:B------:R-:W-:-:S04]  /*0110*/  IMAD.MOV R5, RZ, RZ, -R3 ;  /* 0x000000ffff057224 */ /* 0x000fc800078e0a03 */
[----:B------:R-:W-:Y:S01]  /*0120*/  IMAD R5, R0, R5, UR4 ;  /* 0x0000000400057e24 */ /* 0x000fe2000f8e0205 */
[----:B------:R-:W0:Y:S04]  /*0130*/  S2UR UR4, SR_CTAID.X ;  /* 0x00000000000479c3 */ /* 0x000e280000002500 */
[----:B------:R-:W-:-:S13]  /*0140*/  ISETP.GE.U32.AND P0, PT, R5, R0, PT ;  /* 0x000000000500720c */ /* 0x000fda0003f06070 */
[----:B------:R-:W-:Y:S02]  /*0150*/  @P0 IMAD.IADD R5, R5, 0x1, -R0 ;  /* 0x0000000105050824 */ /* 0x000fe400078e0a00 */
[----:B------:R-:W-:-:S03]  /*0160*/  @P0 VIADD R3, R3, 0x1 ;  /* 0x0000000103030836 */ /* 0x000fc60000000000 */
[----:B------:R-:W-:-:S13]  /*0170*/  ISETP.GE.U32.AND P1, PT, R5, R0, PT ;  /* 0x000000000500720c */ /* 0x000fda0003f26070 */
[----:B------:R-:W-:Y:S01]  /*0180*/  @P1 VIADD R3, R3, 0x1 ;  /* 0x0000000103031836 */ /* 0x000fe20000000000 */
[----:B------:R-:W-:-:S05]  /*0190*/  @!P2 LOP3.LUT R3, RZ, R0, RZ, 0x33, !PT ;  /* 0x00000000ff03a212 */ /* 0x000fca00078e33ff */
[----:B------:R-:W-:Y:S02]  /*01a0*/  VIADD R8, R3, 0x1 ;  /* 0x0000000103087836 */ /* 0x000fe40000000000 */
[----:B0-----:R-:W-:-:S03]  /*01b0*/  IMAD R3, R7, UR4, R2 ;  /* 0x0000000407037c24 */ /* 0x001fc6000f8e0202 */
[----:B------:R-:W-:-:S13]  /*01c0*/  ISETP.NE.AND P0, PT, R8, RZ, PT ;  /* 0x000000ff0800720c */ /* 0x000fda0003f05270 */
[----:B------:R-:W-:Y:S05]  /*01d0*/  @!P0 EXIT ;  /* 0x000000000000894d */ /* 0x000fea0003800000 */
[----:B------:R-:W-:Y:S01]  /*01e0*/  ISETP.GE.U32.AND P0, PT, R8, 0x4, PT ;  /* 0x000000040800780c */ /* 0x000fe20003f06070 */
[----:B------:R-:W-:Y:S01]  /*01f0*/  IMAD R0, R3, R8, RZ ;  /* 0x0000000803007224 */ /* 0x000fe200078e02ff */
[----:B------:R-:W0:Y:S01]  /*0200*/  LDCU.64 UR8, c[0x0][0x358] ;  /* 0x00006b00ff0877ac */ /* 0x000e220008000a00 */
[----:B------:R-:W-:Y:S01]  /*0210*/  CS2R R6, SRZ ;  /* 0x0000000000067805 */ /* 0x000fe2000001ff00 */
[----:B------:R-:W-:Y:S02]  /*0220*/  USHF.R.S32.HI UR6, URZ, 0x1f, UR6 ;  /* 0x0000001fff067899 */ /* 0x000fe40008011406 */
[----:B------:R-:W-:-:S07]  /*0230*/  SHF.R.S32.HI R9, RZ, 0x1f, R0 ;  /* 0x0000001fff097819 */ /* 0x000fce0000011400 */
[----:B------:R-:W-:Y:S05]  /*0240*/  @!P0 BRA `(.L_x_0) ;  /* 0x0000000400588947 */ /* 0x000fea0003800000 */
[----:B------:R-:W1:Y:S01]  /*0250*/  LDC.64 R2, c[0x0][0x388] ;  /* 0x0000e200ff027b82 */ /* 0x000e620000000a00 */
[----:B------:R-:W-:Y:S01]  /*0260*/  LOP3.LUT R7, R8, 0xfffffffc, RZ, 0xc0, !PT ;  /* 0xfffffffc08077812 */ /* 0x000fe200078ec0ff */
[----:B------:R-:W2:Y:S01]  /*0270*/  LDCU UR7, c[0x0][0x390] ;  /* 0x00007200ff0777ac */ /* 0x000ea20008000800 */
[----:B------:R-:W-:-:S03]  /*0280*/  SHF.R.S32.HI R6, RZ, 0x1f, R8 ;  /* 0x0000001fff067819 */ /* 0x000fc60000011408 */
[----:B------:R-:W-:Y:S01]  /*0290*/  IMAD.MOV.U32 R10, RZ, RZ, R7 ;  /* 0x000000ffff0a7224 */ /* 0x000fe200078e0007 */
[----:B------:R-:W3:Y:S01]  /*02a0*/  LDCU.64 UR10, c[0x0][0x380] ;  /* 0x00007000ff0a77ac */ /* 0x000ee20008000a00 */
[----:B------:R-:W-:Y:S01]  /*02b0*/  IMAD.MOV.U32 R11, RZ, RZ, R6 ;  /* 0x000000ffff0b7224 */ /* 0x000fe200078e0006 */
[----:B------:R-:W-:Y:S01]  /*02c0*/  UMOV UR4, URZ ;  /* 0x000000ff00047c82 */ /* 0x000fe20008000000 */
[----:B------:R-:W-:-:S05]  /*02d0*/  UMOV UR5, URZ ;  /* 0x000000ff00057c82 */ /* 0x000fca0008000000 */
.L_x_9:
[----:B----4-:R-:W-:Y:S01]  /*02e0*/  IADD3 R4, P0, PT, R0, UR4, RZ ;  /* 0x0000000400047c10 */ /* 0x010fe2000ff1e0ff */
[----:B------:R-:W-:Y:S03]  /*02f0*/  BSSY.RECONVERGENT B0, `(.L_x_1) ;  /* 0x0000021000007945 */ /* 0x000fe60003800200 */
[----:B0-23--:R-:W-:Y:S02]  /*0300*/  IADD3 R12, P4, PT, R4, 0x2, RZ ;  /* 0x00000002040c7810 */ /* 0x00dfe40007f9e0ff */
[----:B------:R-:W-:Y:S02]  /*0310*/  IADD3.X R14, PT, PT, R9, UR5, RZ, P0, !PT ;  /* 0x00000005090e7c10 */ /* 0x000fe400087fe4ff */
[----:B--2---:R-:W-:Y:S02]  /*0320*/  ISETP.GE.U32.AND P1, PT, R12, UR7, PT ;  /* 0x000000070c007c0c */ /* 0x004fe4000bf26070 */
[----:B------:R-:W-:Y:S01]  /*0330*/  IADD3 R5, P2, PT, R4, 0x1, RZ ;  /* 0x0000000104057810 */ /* 0x000fe20007f5e0ff */
[----:B------:R-:W-:Y:S01]  /*0340*/  IMAD.X R12, RZ, RZ, R14, P4 ;  /* 0x000000ffff0c7224 */ /* 0x000fe200020e060e */
[----:B------:R-:W-:-:S02]  /*0350*/  IADD3 R10, P4, PT, R10, -0x4, RZ ;  /* 0xfffffffc0a0a7810 */ /* 0x000fc40007f9e0ff */
[----:B------:R-:W-:Y:S01]  /*0360*/  ISETP.GE.U32.AND P0, PT, R5, UR7, PT ;  /* 0x0000000705007c0c */ /* 0x000fe2000bf06070 */
[--C-:B------:R-:W-:Y:S01]  /*0370*/  IMAD.X R13, RZ, RZ, R14.reuse, P2 ;  /* 0x000000ffff0d7224 */ /* 0x100fe200010e060e */
[----:B------:R-:W-:Y:S02]  /*0380*/  IADD3.X R11, PT, PT, R11, -0x1, RZ, P4, !PT ;  /* 0xffffffff0b0b7810 */ /* 0x000fe400027fe4ff */
[C---:B------:R-:W-:Y:S02]  /*0390*/  ISETP.GE.U32.AND P4, PT, R4.reuse, UR7, PT ;  /* 0x0000000704007c0c */ /* 0x040fe4000bf86070 */
[----:B------:R-:W-:Y:S02]  /*03a0*/  IADD3 R5, P3, PT, R4, 0x3, RZ ;  /* 0x0000000304057810 */ /* 0x000fe40007f7e0ff */
[----:B------:R-:W-:Y:S02]  /*03b0*/  ISETP.GE.U32.AND.EX P4, PT, R14, UR6, PT, P4 ;  /* 0x000000060e007c0c */ /* 0x000fe4000bf86140 */
[----:B------:R-:W-:Y:S01]  /*03c0*/  ISETP.GE.U32.AND P2, PT, R5, UR7, PT ;  /* 0x0000000705007c0c */ /* 0x000fe2000bf46070 */
[----:B------:R-:W-:Y:S01]  /*03d0*/  IMAD.X R5, RZ, RZ, R14, P3 ;  /* 0x000000ffff057224 */ /* 0x000fe200018e060e */
[----:B------:R-:W-:-:S02]  /*03e0*/  ISETP.NE.U32.AND P3, PT, R10, RZ, PT ;  /* 0x000000ff0a00720c */ /* 0x000fc40003f65070 */
[----:B---3--:R-:W-:Y:S02]  /*03f0*/  IADD3 R4, P5, PT, R4, UR10, RZ ;  /* 0x0000000a04047c10 */ /* 0x008fe4000ffbe0ff */
[----:B------:R-:W-:Y:S02]  /*0400*/  ISETP.GE.U32.AND.EX P2, PT, R5, UR6, PT, P2 ;  /* 0x0000000605007c0c */ /* 0x000fe4000bf46120 */
[----:B------:R-:W-:Y:S02]  /*0410*/  ISETP.GE.U32.AND.EX P0, PT, R13, UR6, PT, P0 ;  /* 0x000000060d007c0c */ /* 0x000fe4000bf06100 */
[----:B------:R-:W-:Y:S02]  /*0420*/  ISETP.GE.U32.AND.EX P1, PT, R12, UR6, PT, P1 ;  /* 0x000000060c007c0c */ /* 0x000fe4000bf26110 */
[----:B------:R-:W-:Y:S02]  /*0430*/  ISETP.NE.AND.EX P3, PT, R11, RZ, PT, P3 ;  /* 0x000000ff0b00720c */ /* 0x000fe40003f65330 */
[----:B------:R-:W-:Y:S01]  /*0440*/  IADD3.X R5, PT, PT, R14, UR11, RZ, P5, !PT ;  /* 0x0000000b0e057c10 */ /* 0x000fe2000affe4ff */
[----:B------:R-:W-:Y:S10]  /*0450*/  @P4 BRA `(.L_x_2) ;  /* 0x0000000000284947 */ /* 0x000ff40003800000 */
[----:B0-----:R-:W2:Y:S02]  /*0460*/  LDG.E.U8 R12, desc[UR8][R4.64] ;  /* 0x00000008040c7981 */ /* 0x001ea4000c1e1100 */
[----:B--2---:R-:W-:-:S05]  /*0470*/  VIADD R12, R12, 0xffffff9f ;  /* 0xffffff9f0c0c7836 */ /* 0x004fca0000000000 */
[----:B------:R-:W-:-:S04]  /*0480*/  LOP3.LUT R12, R12, 0xff, RZ, 0xc0, !PT ;  /* 0x000000ff0c0c7812 */ /* 0x000fc800078ec0ff */
[----:B------:R-:W-:-:S13]  /*0490*/  ISETP.GT.U32.AND P4, PT, R12, 0x19, PT ;  /* 0x000000190c00780c */ /* 0x000fda0003f84070 */
[----:B------:R-:W-:Y:S05]  /*04a0*/  @P4 BRA `(.L_x_2) ;  /* 0x0000000000144947 */ /* 0x000fea0003800000 */
[----:B------:R-:W-:Y:S02]  /*04b0*/  IMAD R12, R12, 0xab, RZ ;  /* 0x000000ab0c0c7824 */ /* 0x000fe400078e02ff */
[----:B------:R-:W-:-:S03]  /*04c0*/  IMAD.MOV.U32 R15, RZ, RZ, 0x1 ;  /* 0x00000001ff0f7424 */ /* 0x000fc600078e00ff */
[----:B------:R-:W-:-:S05]  /*04d0*/  SHF.R.U32.HI R13, RZ, 0xa, R12 ;  /* 0x0000000aff0d7819 */ /* 0x000fca000001160c */
[----:B-1----:R-:W-:-:S05]  /*04e0*/  IMAD.WIDE.U32 R12, R13, 0x4, R2 ;  /* 0x000000040d0c7825 */ /* 0x002fca00078e0002 */
[----:B------:R2:W-:Y:S02]  /*04f0*/  REDG.E.ADD.STRONG.GPU desc[UR8][R12.64], R15 ;  /* 0x0000000f0c00798e */ /* 0x0005e4000c12e108 */
.L_x_2:
[----:B0-----:R-:W-:Y:S05]  /*0500*/  BSYNC.RECONVERGENT B0 ;  /* 0x0000000000007941 */ /* 0x001fea0003800200 */
.L_x_1:
[----:B------:R-:W-:Y:S04]  /*0510*/  BSSY.RECONVERGENT B0, `(.L_x_3) ;  /* 0x000000c000007945 */ /* 0x000fe80003800200 */
[----:B------:R-:W-:Y:S05]  /*0520*/  @P0 BRA `(.L_x_4) ;  /* 0x0000000000280947 */ /* 0x000fea0003800000 */
[----:B--2---:R-:W2:Y:S02]  /*0530*/  LDG.E.U8 R12, desc[UR8][R4.64+0x1] ;  /* 0x00000108040c7981 */ /* 0x004ea4000c1e1100 */
        /* <DEDUP_REMOVED lines=9> */
.L_x_4:
[----:B------:R-:W-:Y:S05]  /*05d0*/  BSYNC.RECONVERGENT B0 ;  /* 0x0000000000007941 */ /* 0x000fea0003800200 */
.L_x_3:
[----:B------:R-:W-:Y:S04]  /*05e0*/  BSSY.RECONVERGENT B0, `(.L_x_5) ;  /* 0x000000c000007945 */ /* 0x000fe80003800200 */
[----:B------:R-:W-:Y:S05]  /*05f0*/  @P1 BRA `(.L_x_6) ;  /* 0x0000000000281947 */ /* 0x000fea0003800000 */
[----:B0-2---:R-:W2:Y:S02]  /*0600*/  LDG.E.U8 R12, desc[UR8][R4.64+0x2] ;  /* 0x00000208040c7981 */ /* 0x005ea4000c1e1100 */
        /* <DEDUP_REMOVED lines=9> */
.L_x_6:
[----:B------:R-:W-:Y:S05]  /*06a0*/  BSYNC.RECONVERGENT B0 ;  /* 0x0000000000007941 */ /* 0x000fea0003800200 */
.L_x_5:
[----:B------:R-:W-:Y:S04]  /*06b0*/  BSSY.RECONVERGENT B0, `(.L_x_7) ;  /* 0x000000c000007945 */ /* 0x000fe80003800200 */
[----:B------:R-:W-:Y:S05]  /*06c0*/  @P2 BRA `(.L_x_8) ;  /* 0x0000000000282947 */ /* 0x000fea0003800000 */
[----:B------:R-:W0:Y:S02]  /*06d0*/  LDG.E.U8 R4, desc[UR8][R4.64+0x3] ;  /* 0x0000030804047981 */ /* 0x000e24000c1e1100 */
[----:B0-23--:R-:W-:-:S05]  /*06e0*/  VIADD R12, R4, 0xffffff9f ;  /* 0xffffff9f040c7836 */ /* 0x00dfca0000000000 */
        /* <DEDUP_REMOVED lines=8> */
.L_x_8:
[----:B------:R-:W-:Y:S05]  /*0770*/  BSYNC.RECONVERGENT B0 ;  /* 0x0000000000007941 */ /* 0x000fea0003800200 */
.L_x_7:
[----:B------:R-:W-:-:S04]  /*0780*/  UIADD3 UR4, UP0, UPT, UR4, 0x4, URZ ;  /* 0x0000000404047890 */ /* 0x000fc8000ff1e0ff */
[----:B------:R-:W-:Y:S01]  /*0790*/  UIADD3.X UR5, UPT, UPT, URZ, UR5, URZ, UP0, !UPT ;  /* 0x00000005ff057290 */ /* 0x000fe200087fe4ff */
[----:B------:R-:W-:Y:S11]  /*07a0*/  @P3 BRA `(.L_x_9) ;  /* 0xfffffff800cc3947 */ /* 0x000ff6000383ffff */
.L_x_0:
[----:B------:R-:W-:-:S13]  /*07b0*/  LOP3.LUT P0, RZ, R8, 0x3, RZ, 0xc0, !PT ;  /* 0x0000000308ff7812 */ /* 0x000fda000780c0ff */
[----:B0-----:R-:W-:Y:S05]  /*07c0*/  @!P0 EXIT ;  /* 0x000000000000894d */ /* 0x001fea0003800000 */
[----:B-1----:R-:W0:Y:S01]  /*07d0*/  LDC.64 R2, c[0x0][0x388] ;  /* 0x0000e200ff027b82 */ /* 0x002e220000000a00 */
[----:B------:R-:W-:Y:S01]  /*07e0*/  LOP3.LUT R10, R8, 0x3, RZ, 0xc0, !PT ;  /* 0x00000003080a7812 */ /* 0x000fe200078ec0ff */
[----:B--23--:R-:W-:Y:S01]  /*07f0*/  IMAD.MOV.U32 R12, RZ, RZ, RZ ;  /* 0x000000ffff0c7224 */ /* 0x00cfe200078e00ff */
[----:B------:R-:W1:Y:S01]  /*0800*/  LDCU UR4, c[0x0][0x390] ;  /* 0x00007200ff0477ac */ /* 0x000e620008000800 */
[----:B------:R-:W2:Y:S05]  /*0810*/  LDCU.64 UR10, c[0x0][0x380] ;  /* 0x00007000ff0a77ac */ /* 0x000eaa0008000a00 */
.L_x_12:
[----:B-1--4-:R-:W-:Y:S01]  /*0820*/  IADD3 R4, P1, PT, R0, R7, RZ ;  /* 0x0000000700047210 */ /* 0x012fe20007f3e0ff */
[----:B------:R-:W-:Y:S01]  /*0830*/  BSSY.RECONVERGENT B0, `(.L_x_10) ;  /* 0x0000016000007945 */ /* 0x000fe20003800200 */
[----:B------:R-:W-:Y:S02]  /*0840*/  IADD3 R10, P0, PT, R10, -0x1, RZ ;  /* 0xffffffff0a0a7810 */ /* 0x000fe40007f1e0ff */
[----:B------:R-:W-:Y:S01]  /*0850*/  IADD3 R7, P2, PT, R7, 0x1, RZ ;  /* 0x0000000107077810 */ /* 0x000fe20007f5e0ff */
[----:B------:R-:W-:Y:S01]  /*0860*/  IMAD.X R5, R9, 0x1, R6, P1 ;  /* 0x0000000109057824 */ /* 0x000fe200008e0606 */
[----:B------:R-:W-:Y:S02]  /*0870*/  IADD3.X R12, PT, PT, R12, -0x1, RZ, P0, !PT ;  /* 0xffffffff0c0c7810 */ /* 0x000fe400007fe4ff */
[----:B-1----:R-:W-:Y:S02]  /*0880*/  ISETP.GE.U32.AND P0, PT, R4, UR4, PT ;  /* 0x0000000404007c0c */ /* 0x002fe4000bf06070 */
[----:B------:R-:W-:-:S02]  /*0890*/  ISETP.NE.U32.AND P1, PT, R10, RZ, PT ;  /* 0x000000ff0a00720c */ /* 0x000fc40003f25070 */
[----:B------:R-:W-:Y:S02]  /*08a0*/  ISETP.GE.U32.AND.EX P0, PT, R5, UR6, PT, P0 ;  /* 0x0000000605007c0c */ /* 0x000fe4000bf06100 */
[----:B------:R-:W-:-:S11]  /*08b0*/  ISETP.NE.AND.EX P1, PT, R12, RZ, PT, P1 ;  /* 0x000000ff0c00720c */ /* 0x000fd60003f25310 */
[----:B------:R-:W-:Y:S05]  /*08c0*/  @P0 BRA `(.L_x_11) ;  /* 0x0000000000300947 */ /* 0x000fea0003800000 */
[----:B--2---:R-:W-:-:S04]  /*08d0*/  IADD3 R4, P0, PT, R4, UR10, RZ ;  /* 0x0000000a04047c10 */ /* 0x004fc8000ff1e0ff */
[----:B------:R-:W-:-:S05]  /*08e0*/  IADD3.X R5, PT, PT, R5, UR11, RZ, P0, !PT ;  /* 0x0000000b05057c10 */ /* 0x000fca00087fe4ff */
[----:B------:R-:W2:Y:S02]  /*08f0*/  LDG.E.U8 R4, desc[UR8][R4.64] ;  /* 0x0000000804047981 */ /* 0x000ea4000c1e1100 */
[----:B--2---:R-:W-:-:S05]  /*0900*/  VIADD R8, R4, 0xffffff9f ;  /* 0xffffff9f04087836 */ /* 0x004fca0000000000 */
[----:B------:R-:W-:-:S04]  /*0910*/  LOP3.LUT R8, R8, 0xff, RZ, 0xc0, !PT ;  /* 0x000000ff08087812 */ /* 0x000fc800078ec0ff */
[----:B------:R-:W-:-:S13]  /*0920*/  ISETP.GT.U32.AND P0, PT, R8, 0x19, PT ;  /* 0x000000190800780c */ /* 0x000fda0003f04070 */
[----:B------:R-:W-:Y:S05]  /*0930*/  @P0 BRA `(.L_x_11) ;  /* 0x0000000000140947 */ /* 0x000fea0003800000 */
[----:B------:R-:W-:Y:S02]  /*0940*/  IMAD R4, R8, 0xab, RZ ;  /* 0x000000ab08047824 */ /* 0x000fe400078e02ff */
[----:B------:R-:W-:-:S03]  /*0950*/  IMAD.MOV.U32 R11, RZ, RZ, 0x1 ;  /* 0x00000001ff0b7424 */ /* 0x000fc600078e00ff */
[----:B------:R-:W-:-:S05]  /*0960*/  SHF.R.U32.HI R5, RZ, 0xa, R4 ;  /* 0x0000000aff057819 */ /* 0x000fca0000011604 */
[----:B0-----:R-:W-:-:S05]  /*0970*/  IMAD.WIDE.U32 R4, R5, 0x4, R2 ;  /* 0x0000000405047825 */ /* 0x001fca00078e0002 */
[----:B------:R1:W-:Y:S02]  /*0980*/  REDG.E.ADD.STRONG.GPU desc[UR8][R4.64], R11 ;  /* 0x0000000b0400798e */ /* 0x0003e4000c12e108 */
.L_x_11:
[----:B--2---:R-:W-:Y:S05]  /*0990*/  BSYNC.RECONVERGENT B0 ;  /* 0x0000000000007941 */ /* 0x004fea0003800200 */
.L_x_10:
[----:B------:R-:W-:Y:S01]  /*09a0*/  IMAD.X R6, RZ, RZ, R6, P2 ;  /* 0x000000ffff067224 */ /* 0x000fe200010e0606 */
[----:B------:R-:W-:Y:S06]  /*09b0*/  @P1 BRA `(.L_x_12) ;  /* 0xfffffffc00981947 */ /* 0x000fec000383ffff */
[----:B------:R-:W-:Y:S05]  /*09c0*/  EXIT ;  /* 0x000000000000794d */ /* 0x000fea0003800000 */
.L_x_13:
[----:B------:R-:W-:-:S00]  /*09d0*/  BRA `(.L_x_13) ;  /* 0xfffffffc00fc7947 */ /* 0x000fc0000383ffff */
[----:B------:R-:W-:-:S00]  /*09e0*/  NOP ;  /* 0x0000000000007918 */ /* 0x000fc00000000000 */
        /* <DEDUP_REMOVED lines=9> */
.L_x_14:


//--------------------- .nv.shared.reserved.0     --------------------------
	.section	.nv.shared.reserved.0,"aw",@nobits
	.weak		__nv_reservedSMEM_offset_0_alias
	.size		__nv_reservedSMEM_offset_0_alias, 0, 64
	.other		__nv_reservedSMEM_offset_0_alias,@"STO_CUDA_RESERVED_SHARED STV_DEFAULT"
__nv_reservedSMEM_offset_0_alias:
	.zero		0
	.zero		64


//--------------------- .nv.constant0._Z16histogram_kernelPcPji --------------------------
	.section	.nv.constant0._Z16histogram_kernelPcPji,"a",@progbits
	.sectionflags	@""
	.align	4
.nv.constant0._Z16histogram_kernelPcPji:
	.zero		916


//--------------------- SYMBOLS --------------------------

	.type		.nv.reservedSmem.offset0,@object
	.size		.nv.reservedSmem.offset0,0x4
